//
// Generated by NVIDIA NVVM Compiler
//
// Compiler Build ID: CL-36424714
// Cuda compilation tools, release 13.0, V13.0.88
// Based on NVVM 20.0.0
//

.version 9.0
.target sm_100
.address_size 64

	// .globl	_Z13compute_alphaiPfS_

.visible .entry _Z13compute_alphaiPfS_(
	.param .u32 _Z13compute_alphaiPfS__param_0,
	.param .u64 .ptr .align 1 _Z13compute_alphaiPfS__param_1,
	.param .u64 .ptr .align 1 _Z13compute_alphaiPfS__param_2
)
{
	.reg .pred 	%p<2>;
	.reg .b32 	%r<10>;
	.reg .b64 	%rd<5>;

	ld.param.u32 	%r1, [_Z13compute_alphaiPfS__param_0];
	ld.param.u64 	%rd1, [_Z13compute_alphaiPfS__param_1];
	ld.param.u64 	%rd2, [_Z13compute_alphaiPfS__param_2];
	mov.u32 	%r2, %tid.x;
	mov.u32 	%r3, %ctaid.x;
	mov.u32 	%r4, %ntid.x;
	shl.b32 	%r5, %r3, 8;
	shr.s32 	%r6, %r5, 8;
	mad.lo.s32 	%r7, %r6, %r4, %r2;
	setp.ge.s32 	%p1, %r7, %r1;
	@%p1 bra 	$L__BB0_2;
	cvta.to.global.u64 	%rd3, %rd1;
	cvta.to.global.u64 	%rd4, %rd2;
	mov.b32 	%r8, 1065353216;
	st.global.u32 	[%rd3], %r8;
	mov.b32 	%r9, 1073741824;
	st.global.u32 	[%rd4], %r9;
$L__BB0_2:
	ret;

}
	// .globl	_Z8update_cifPKfPf
.visible .entry _Z8update_cifPKfPf(
	.param .u32 _Z8update_cifPKfPf_param_0,
	.param .f32 _Z8update_cifPKfPf_param_1,
	.param .u64 .ptr .align 1 _Z8update_cifPKfPf_param_2,
	.param .u64 .ptr .align 1 _Z8update_cifPKfPf_param_3
)
{
	.reg .pred 	%p<2>;
	.reg .b32 	%r<8>;
	.reg .b32 	%f<4>;
	.reg .b64 	%rd<8>;

	ld.param.u32 	%r2, [_Z8update_cifPKfPf_param_0];
	ld.param.f32 	%f1, [_Z8update_cifPKfPf_param_1];
	ld.param.u64 	%rd1, [_Z8update_cifPKfPf_param_2];
	ld.param.u64 	%rd2, [_Z8update_cifPKfPf_param_3];
	mov.u32 	%r3, %tid.x;
	mov.u32 	%r4, %ctaid.x;
	mov.u32 	%r5, %ntid.x;
	shl.b32 	%r6, %r4, 8;
	shr.s32 	%r7, %r6, 8;
	mad.lo.s32 	%r1, %r7, %r5, %r3;
	setp.ge.s32 	%p1, %r1, %r2;
	@%p1 bra 	$L__BB1_2;
	cvta.to.global.u64 	%rd3, %rd1;
	cvta.to.global.u64 	%rd4, %rd2;
	mul.wide.s32 	%rd5, %r1, 4;
	add.s64 	%rd6, %rd3, %rd5;
	ld.global.f32 	%f2, [%rd6];
	mul.f32 	%f3, %f1, %f2;
	add.s64 	%rd7, %rd4, %rd5;
	st.global.f32 	[%rd7], %f3;
$L__BB1_2:
	ret;

}


// ===== COMPILED SASS (sm_100) =====

	.target	sm_100

	.elftype	@"ET_EXEC"


//--------------------- .note.nv.tkinfo           --------------------------
	.section	.note.nv.tkinfo,"",@"SHT_NOTE"
	.sectionflags	@"SHF_NOTE_NV_TKINFO"
	.tkinfo
        /*0018*/ 	.word	0x00000002
        /*0030*/ 	.string	""
        /*0030*/ 	.string	"ptxas"
        /*0030*/ 	.string	"Cuda compilation tools, release 13.0, V13.0.88"
        /*0030*/ 	.string	"Build cuda_13.0.r13.0/compiler.36424714_0"
        /*0030*/ 	.string	"-arch sm_100 -m 64 "



//--------------------- .note.nv.cuinfo           --------------------------
	.section	.note.nv.cuinfo,"",@"SHT_NOTE"
	.sectionflags	@"SHF_NOTE_NV_CUINFO"
        /*0018*/ 	.short	0x0002
        /*001a*/ 	.short	0x0064
        /*001c*/ 	.short	0x0082
	.zero		2


//--------------------- .nv.info                  --------------------------
	.section	.nv.info,"",@"SHT_CUDA_INFO"
	.align	4


	//----- nvinfo : EIATTR_REGCOUNT
	.align		4
        /*0000*/ 	.byte	0x04, 0x2f
        /*0002*/ 	.short	(.L_1 - .L_0)
	.align		4
.L_0:
        /*0004*/ 	.word	index@(_Z13compute_alphaiPfS_)
        /*0008*/ 	.word	0x0000000c


	//----- nvinfo : EIATTR_FRAME_SIZE
	.align		4
.L_1:
        /*000c*/ 	.byte	0x04, 0x11
        /*000e*/ 	.short	(.L_3 - .L_2)
	.align		4
.L_2:
        /*0010*/ 	.word	index@(_Z13compute_alphaiPfS_)
        /*0014*/ 	.word	0x00000000


	//----- nvinfo : EIATTR_REGCOUNT
	.align		4
.L_3:
        /*0018*/ 	.byte	0x04, 0x2f
        /*001a*/ 	.short	(.L_5 - .L_4)
	.align		4
.L_4:
        /*001c*/ 	.word	index@(_Z8update_cifPKfPf)
        /*0020*/ 	.word	0x0000000a


	//----- nvinfo : EIATTR_FRAME_SIZE
	.align		4
.L_5:
        /*0024*/ 	.byte	0x04, 0x11
        /*0026*/ 	.short	(.L_7 - .L_6)
	.align		4
.L_6:
        /*0028*/ 	.word	index@(_Z8update_cifPKfPf)
        /*002c*/ 	.word	0x00000000


	//----- nvinfo : EIATTR_MIN_STACK_SIZE
	.align		4
.L_7:
        /*0030*/ 	.byte	0x04, 0x12
        /*0032*/ 	.short	(.L_9 - .L_8)
	.align		4
.L_8:
        /*0034*/ 	.word	index@(_Z8update_cifPKfPf)
        /*0038*/ 	.word	0x00000000


	//----- nvinfo : EIATTR_MIN_STACK_SIZE
	.align		4
.L_9:
        /*003c*/ 	.byte	0x04, 0x12
        /*003e*/ 	.short	(.L_11 - .L_10)
	.align		4
.L_10:
        /*0040*/ 	.word	index@(_Z13compute_alphaiPfS_)
        /*0044*/ 	.word	0x00000000
.L_11:


//--------------------- .nv.compat                --------------------------
	.section	.nv.compat,"",@"SHT_CUDA_COMPAT_INFO"
	.align	4
        /*0000*/ 	.byte	0x02, 0x09, 0x00, 0x00, 0x02, 0x02, 0x01, 0x00, 0x02, 0x05, 0x05, 0x00, 0x03, 0x07, 0x01, 0x01
        /*0010*/ 	.byte	0x02, 0x03, 0x00, 0x00, 0x02, 0x06, 0x01, 0x00, 0x04, 0x0b, 0x08, 0x00, 0x09, 0x00, 0x00, 0x00
        /*0020*/ 	.byte	0x00, 0x00, 0x00, 0x00


//--------------------- .nv.info._Z8update_cifPKfPf --------------------------
	.section	.nv.info._Z8update_cifPKfPf,"",@"SHT_CUDA_INFO"
	.sectionflags	@""
	.align	4


	//----- nvinfo : EIATTR_CUDA_API_VERSION
	.align		4
        /*0000*/ 	.byte	0x04, 0x37
        /*0002*/ 	.short	(.L_13 - .L_12)
.L_12:
        /*0004*/ 	.word	0x00000082


	//----- nvinfo : EIATTR_KPARAM_INFO
	.align		4
.L_13:
        /*0008*/ 	.byte	0x04, 0x17
        /*000a*/ 	.short	(.L_15 - .L_14)
.L_14:
        /*000c*/ 	.word	0x00000000
        /*0010*/ 	.short	0x0003
        /*0012*/ 	.short	0x0010
        /*0014*/ 	.byte	0x00, 0xf5, 0x21, 0x00


	//----- nvinfo : EIATTR_KPARAM_INFO
	.align		4
.L_15:
        /*0018*/ 	.byte	0x04, 0x17
        /*001a*/ 	.short	(.L_17 - .L_16)
.L_16:
        /*001c*/ 	.word	0x00000000
        /*0020*/ 	.short	0x0002
        /*0022*/ 	.short	0x0008
        /*0024*/ 	.byte	0x00, 0xf5, 0x21, 0x00


	//----- nvinfo : EIATTR_KPARAM_INFO
	.align		4
.L_17:
        /*0028*/ 	.byte	0x04, 0x17
        /*002a*/ 	.short	(.L_19 - .L_18)
.L_18:
        /*002c*/ 	.word	0x00000000
        /*0030*/ 	.short	0x0001
        /*0032*/ 	.short	0x0004
        /*0034*/ 	.byte	0x00, 0xf0, 0x11, 0x00


	//----- nvinfo : EIATTR_KPARAM_INFO
	.align		4
.L_19:
        /*0038*/ 	.byte	0x04, 0x17
        /*003a*/ 	.short	(.L_21 - .L_20)
.L_20:
        /*003c*/ 	.word	0x00000000
        /*0040*/ 	.short	0x0000
        /*0042*/ 	.short	0x0000
        /*0044*/ 	.byte	0x00, 0xf0, 0x11, 0x00


	//----- nvinfo : EIATTR_SPARSE_MMA_MASK
	.align		4
.L_21:
        /*0048*/ 	.byte	0x03, 0x50
        /*004a*/ 	.short	0x0000


	//----- nvinfo : EIATTR_MAXREG_COUNT
	.align		4
        /*004c*/ 	.byte	0x03, 0x1b
        /*004e*/ 	.short	0x00ff


	//----- nvinfo : EIATTR_MERCURY_ISA_VERSION
	.align		4
        /*0050*/ 	.byte	0x03, 0x5f
        /*0052*/ 	.short	0x0101


	//----- nvinfo : EIATTR_VRC_CTA_INIT_COUNT
	.align		4
        /*0054*/ 	.byte	0x02, 0x4a
	.zero		1
	.zero		1


	//----- nvinfo : EIATTR_EXIT_INSTR_OFFSETS
	.align		4
        /*0058*/ 	.byte	0x04, 0x1c
        /*005a*/ 	.short	(.L_23 - .L_22)


	//   ....[0]....
.L_22:
        /*005c*/ 	.word	0x00000090


	//   ....[1]....
        /*0060*/ 	.word	0x00000130


	//----- nvinfo : EIATTR_CBANK_PARAM_SIZE
	.align		4
.L_23:
        /*0064*/ 	.byte	0x03, 0x19
        /*0066*/ 	.short	0x0018


	//----- nvinfo : EIATTR_PARAM_CBANK
	.align		4
        /*0068*/ 	.byte	0x04, 0x0a
        /*006a*/ 	.short	(.L_25 - .L_24)
	.align		4
.L_24:
        /*006c*/ 	.word	index@(.nv.constant0._Z8update_cifPKfPf)
        /*0070*/ 	.short	0x0380
        /*0072*/ 	.short	0x0018


	//----- nvinfo : EIATTR_SW_WAR
	.align		4
.L_25:
        /*0074*/ 	.byte	0x04, 0x36
        /*0076*/ 	.short	(.L_27 - .L_26)
.L_26:
        /*0078*/ 	.word	0x00000008
.L_27:


//--------------------- .nv.info._Z13compute_alphaiPfS_ --------------------------
	.section	.nv.info._Z13compute_alphaiPfS_,"",@"SHT_CUDA_INFO"
	.sectionflags	@""
	.align	4


	//----- nvinfo : EIATTR_CUDA_API_VERSION
	.align		4
        /*0000*/ 	.byte	0x04, 0x37
        /*0002*/ 	.short	(.L_29 - .L_28)
.L_28:
        /*0004*/ 	.word	0x00000082


	//----- nvinfo : EIATTR_KPARAM_INFO
	.align		4
.L_29:
        /*0008*/ 	.byte	0x04, 0x17
        /*000a*/ 	.short	(.L_31 - .L_30)
.L_30:
        /*000c*/ 	.word	0x00000000
        /*0010*/ 	.short	0x0002
        /*0012*/ 	.short	0x0010
        /*0014*/ 	.byte	0x00, 0xf5, 0x21, 0x00


	//----- nvinfo : EIATTR_KPARAM_INFO
	.align		4
.L_31:
        /*0018*/ 	.byte	0x04, 0x17
        /*001a*/ 	.short	(.L_33 - .L_32)
.L_32:
        /*001c*/ 	.word	0x00000000
        /*0020*/ 	.short	0x0001
        /*0022*/ 	.short	0x0008
        /*0024*/ 	.byte	0x00, 0xf5, 0x21, 0x00


	//----- nvinfo : EIATTR_KPARAM_INFO
	.align		4
.L_33:
        /*0028*/ 	.byte	0x04, 0x17
        /*002a*/ 	.short	(.L_35 - .L_34)
.L_34:
        /*002c*/ 	.word	0x00000000
        /*0030*/ 	.short	0x0000
        /*0032*/ 	.short	0x0000
        /*0034*/ 	.byte	0x00, 0xf0, 0x11, 0x00


	//----- nvinfo : EIATTR_SPARSE_MMA_MASK
	.align		4
.L_35:
        /*0038*/ 	.byte	0x03, 0x50
        /*003a*/ 	.short	0x0000


	//----- nvinfo : EIATTR_MAXREG_COUNT
	.align		4
        /*003c*/ 	.byte	0x03, 0x1b
        /*003e*/ 	.short	0x00ff


	//----- nvinfo : EIATTR_MERCURY_ISA_VERSION
	.align		4
        /*0040*/ 	.byte	0x03, 0x5f
        /*0042*/ 	.short	0x0101


	//----- nvinfo : EIATTR_VRC_CTA_INIT_COUNT
	.align		4
        /*0044*/ 	.byte	0x02, 0x4a
	.zero		1
	.zero		1


	//----- nvinfo : EIATTR_EXIT_INSTR_OFFSETS
	.align		4
        /*0048*/ 	.byte	0x04, 0x1c
        /*004a*/ 	.short	(.L_37 - .L_36)


	//   ....[0]....
.L_36:
        /*004c*/ 	.word	0x00000090


	//   ....[1]....
        /*0050*/ 	.word	0x00000110


	//----- nvinfo : EIATTR_CBANK_PARAM_SIZE
	.align		4
.L_37:
        /*0054*/ 	.byte	0x03, 0x19
        /*0056*/ 	.short	0x0018


	//----- nvinfo : EIATTR_PARAM_CBANK
	.align		4
        /*0058*/ 	.byte	0x04, 0x0a
        /*005a*/ 	.short	(.L_39 - .L_38)
	.align		4
.L_38:
        /*005c*/ 	.word	index@(.nv.constant0._Z13compute_alphaiPfS_)
        /*0060*/ 	.short	0x0380
        /*0062*/ 	.short	0x0018


	//----- nvinfo : EIATTR_SW_WAR
	.align		4
.L_39:
        /*0064*/ 	.byte	0x04, 0x36
        /*0066*/ 	.short	(.L_41 - .L_40)
.L_40:
        /*0068*/ 	.word	0x00000008
.L_41:


//--------------------- .nv.callgraph             --------------------------
	.section	.nv.callgraph,"",@"SHT_CUDA_CALLGRAPH"
	.align	4
	.sectionentsize	8
	.align		4
        /*0000*/ 	.word	0x00000000
	.align		4
        /*0004*/ 	.word	0xffffffff
	.align		4
        /*0008*/ 	.word	0x00000000
	.align		4
        /*000c*/ 	.word	0xfffffffe
	.align		4
        /*0010*/ 	.word	0x00000000
	.align		4
        /*0014*/ 	.word	0xfffffffd
	.align		4
        /*0018*/ 	.word	0x00000000
	.align		4
        /*001c*/ 	.word	0xfffffffc


//--------------------- .text._Z8update_cifPKfPf  --------------------------
	.section	.text._Z8update_cifPKfPf,"ax",@progbits
	.align	128
        .global         _Z8update_cifPKfPf
        .type           _Z8update_cifPKfPf,@function
        .size           _Z8update_cifPKfPf,(.L_x_2 - _Z8update_cifPKfPf)
        .other          _Z8update_cifPKfPf,@"STO_CUDA_ENTRY STV_DEFAULT"
_Z8update_cifPKfPf:
.text._Z8update_cifPKfPf:
[----:B------:R-:W-:Y:S08]  /*0000*/  LDC R1, c[0x0][0x37c] ;  /* 0x0000df00ff017b82 */ /* 0x000ff00000000800 */
[----:B------:R-:W0:Y:S01]  /*0010*/  S2UR UR4, SR_CTAID.X ;  /* 0x00000000000479c3 */ /* 0x000e220000002500 */
[----:B------:R-:W1:Y:S01]  /*0020*/  S2R R7, SR_TID.X ;  /* 0x0000000000077919 */ /* 0x000e620000002100 */
[----:B------:R-:W2:Y:S06]  /*0030*/  LDCU UR5, c[0x0][0x380] ;  /* 0x00007000ff0577ac */ /* 0x000eac0008000800 */
[----:B------:R-:W1:Y:S01]  /*0040*/  LDC R0, c[0x0][0x360] ;  /* 0x0000d800ff007b82 */ /* 0x000e620000000800 */
[----:B0-----:R-:W-:-:S04]  /*0050*/  USHF.L.U32 UR4, UR4, 0x8, URZ ;  /* 0x0000000804047899 */ /* 0x001fc800080006ff */
[----:B------:R-:W-:-:S06]  /*0060*/  USHF.R.S32.HI UR4, URZ, 0x8, UR4 ;  /* 0x00000008ff047899 */ /* 0x000fcc0008011404 */
[----:B-1----:R-:W-:-:S05]  /*0070*/  IMAD R7, R0, UR4, R7 ;  /* 0x0000000400077c24 */ /* 0x002fca000f8e0207 */
[----:B--2---:R-:W-:-:S13]  /*0080*/  ISETP.GE.AND P0, PT, R7, UR5, PT ;  /* 0x0000000507007c0c */ /* 0x004fda000bf06270 */
[----:B------:R-:W-:Y:S05]  /*0090*/  @P0 EXIT ;  /* 0x000000000000094d */ /* 0x000fea0003800000 */
[----:B------:R-:W0:Y:S01]  /*00a0*/  LDC.64 R2, c[0x0][0x388] ;  /* 0x0000e200ff027b82 */ /* 0x000e220000000a00 */
[----:B------:R-:W1:Y:S01]  /*00b0*/  LDCU.64 UR4, c[0x0][0x358] ;  /* 0x00006b00ff0477ac */ /* 0x000e620008000a00 */
[----:B------:R-:W2:Y:S06]  /*00c0*/  LDCU UR6, c[0x0][0x384] ;  /* 0x00007080ff0677ac */ /* 0x000eac0008000800 */
[----:B------:R-:W3:Y:S01]  /*00d0*/  LDC.64 R4, c[0x0][0x390] ;  /* 0x0000e400ff047b82 */ /* 0x000ee20000000a00 */
[----:B0-----:R-:W-:-:S06]  /*00e0*/  IMAD.WIDE R2, R7, 0x4, R2 ;  /* 0x0000000407027825 */ /* 0x001fcc00078e0202 */
[----:B-1----:R-:W2:Y:S01]  /*00f0*/  LDG.E R2, desc[UR4][R2.64] ;  /* 0x0000000402027981 */ /* 0x002ea2000c1e1900 */
[----:B---3--:R-:W-:-:S04]  /*0100*/  IMAD.WIDE R4, R7, 0x4, R4 ;  /* 0x0000000407047825 */ /* 0x008fc800078e0204 */
[----:B--2---:R-:W-:-:S05]  /*0110*/  FMUL R7, R2, UR6 ;  /* 0x0000000602077c20 */ /* 0x004fca0008400000 */
[----:B------:R-:W-:Y:S01]  /*0120*/  STG.E desc[UR4][R4.64], R7 ;  /* 0x0000000704007986 */ /* 0x000fe2000c101904 */
[----:B------:R-:W-:Y:S05]  /*0130*/  EXIT ;  /* 0x000000000000794d */ /* 0x000fea0003800000 */
.L_x_0:
[----:B------:R-:W-:-:S00]  /*0140*/  BRA `(.L_x_0) ;  /* 0xfffffffc00fc7947 */ /* 0x000fc0000383ffff */
[----:B------:R-:W-:-:S00]  /*0150*/  NOP ;  /* 0x0000000000007918 */ /* 0x000fc00000000000 */
        /* <DEDUP_REMOVED lines=10> */
.L_x_2:


//--------------------- .text._Z13compute_alphaiPfS_ --------------------------
	.section	.text._Z13compute_alphaiPfS_,"ax",@progbits
	.align	128
        .global         _Z13compute_alphaiPfS_
        .type           _Z13compute_alphaiPfS_,@function
        .size           _Z13compute_alphaiPfS_,(.L_x_3 - _Z13compute_alphaiPfS_)
        .other          _Z13compute_alphaiPfS_,@"STO_CUDA_ENTRY STV_DEFAULT"
_Z13compute_alphaiPfS_:
.text._Z13compute_alphaiPfS_:
        /* <DEDUP_REMOVED lines=11> */
[----:B------:R-:W0:Y:S01]  /*00b0*/  LDCU.64 UR4, c[0x0][0x358] ;  /* 0x00006b00ff0477ac */ /* 0x000e220008000a00 */
[----:B------:R-:W-:Y:S01]  /*00c0*/  HFMA2 R7, -RZ, RZ, 1.875, 0 ;  /* 0x3f800000ff077431 */ /* 0x000fe200000001ff */
[----:B------:R-:W-:-:S05]  /*00d0*/  MOV R9, 0x40000000 ;  /* 0x4000000000097802 */ /* 0x000fca0000000f00 */
[----:B------:R-:W1:Y:S01]  /*00e0*/  LDC.64 R4, c[0x0][0x390] ;  /* 0x0000e400ff047b82 */ /* 0x000e620000000a00 */
[----:B0-----:R-:W-:Y:S04]  /*00f0*/  STG.E desc[UR4][R2.64], R7 ;  /* 0x0000000702007986 */ /* 0x001fe8000c101904 */
[----:B-1----:R-:W-:Y:S01]  /*0100*/  STG.E desc[UR4][R4.64], R9 ;  /* 0x0000000904007986 */ /* 0x002fe2000c101904 */
[----:B------:R-:W-:Y:S05]  /*0110*/  EXIT ;  /* 0x000000000000794d */ /* 0x000fea0003800000 */
.L_x_1:
        /* <DEDUP_REMOVED lines=14> */
.L_x_3:


//--------------------- .nv.shared.reserved.0     --------------------------
	.section	.nv.shared.reserved.0,"aw",@nobits
	.weak		__nv_reservedSMEM_offset_0_alias
	.size		__nv_reservedSMEM_offset_0_alias, 0, 64
	.other		__nv_reservedSMEM_offset_0_alias,@"STO_CUDA_RESERVED_SHARED STV_DEFAULT"
__nv_reservedSMEM_offset_0_alias:
	.zero		0
	.zero		64


//--------------------- .nv.constant0._Z8update_cifPKfPf --------------------------
	.section	.nv.constant0._Z8update_cifPKfPf,"a",@progbits
	.sectionflags	@""
	.align	4
.nv.constant0._Z8update_cifPKfPf:
	.zero		920


//--------------------- .nv.constant0._Z13compute_alphaiPfS_ --------------------------
	.section	.nv.constant0._Z13compute_alphaiPfS_,"a",@progbits
	.sectionflags	@""
	.align	4
.nv.constant0._Z13compute_alphaiPfS_:
	.zero		920


//--------------------- SYMBOLS --------------------------

	.type		.nv.reservedSmem.offset0,@object
	.size		.nv.reservedSmem.offset0,0x4
